//
// Generated by NVIDIA NVVM Compiler
//
// Compiler Build ID: CL-36424714
// Cuda compilation tools, release 13.0, V13.0.88
// Based on NVVM 20.0.0
//

.version 9.0
.target sm_100
.address_size 64

	// .globl	_Z14softmax_kernelPfS_ii
// _ZZ14softmax_kernelPfS_iiE4smem has been demoted

.visible .entry _Z14softmax_kernelPfS_ii(
	.param .u64 .ptr .align 1 _Z14softmax_kernelPfS_ii_param_0,
	.param .u64 .ptr .align 1 _Z14softmax_kernelPfS_ii_param_1,
	.param .u32 _Z14softmax_kernelPfS_ii_param_2,
	.param .u32 _Z14softmax_kernelPfS_ii_param_3
)
{
	.reg .pred 	%p<15>;
	.reg .b32 	%r<37>;
	.reg .b32 	%f<82>;
	.reg .b64 	%rd<10>;
	// demoted variable
	.shared .align 4 .b8 _ZZ14softmax_kernelPfS_iiE4smem[4096];
	ld.param.u64 	%rd4, [_Z14softmax_kernelPfS_ii_param_0];
	ld.param.u64 	%rd3, [_Z14softmax_kernelPfS_ii_param_1];
	ld.param.u32 	%r15, [_Z14softmax_kernelPfS_ii_param_2];
	ld.param.u32 	%r14, [_Z14softmax_kernelPfS_ii_param_3];
	cvta.to.global.u64 	%rd1, %rd4;
	mov.u32 	%r16, %ctaid.x;
	mul.lo.s32 	%r1, %r14, %r16;
	mov.u32 	%r36, %tid.x;
	setp.ge.u32 	%p1, %r16, %r15;
	@%p1 bra 	$L__BB0_20;
	setp.ge.s32 	%p2, %r36, %r14;
	mov.f32 	%f78, 0f00000000;
	mov.f32 	%f79, 0fD01502F9;
	@%p2 bra 	$L__BB0_6;
	mov.f32 	%f79, 0fD01502F9;
	mov.f32 	%f78, 0f00000000;
	mov.u32 	%r3, %ntid.x;
	mov.u32 	%r33, %r36;
$L__BB0_3:
	add.s32 	%r17, %r33, %r1;
	mul.wide.s32 	%rd5, %r17, 4;
	add.s64 	%rd6, %rd1, %rd5;
	ld.global.f32 	%f3, [%rd6];
	setp.leu.f32 	%p3, %f3, %f79;
	@%p3 bra 	$L__BB0_5;
	sub.f32 	%f16, %f79, %f3;
	fma.rn.f32 	%f17, %f16, 0f3BBB989D, 0f3F000000;
	cvt.sat.f32.f32 	%f18, %f17;
	mov.f32 	%f19, 0f4B400001;
	mov.f32 	%f20, 0f437C0000;
	fma.rm.f32 	%f21, %f18, %f20, %f19;
	add.f32 	%f22, %f21, 0fCB40007F;
	neg.f32 	%f23, %f22;
	fma.rn.f32 	%f24, %f16, 0f3FB8AA3B, %f23;
	fma.rn.f32 	%f25, %f16, 0f32A57060, %f24;
	mov.b32 	%r18, %f21;
	shl.b32 	%r19, %r18, 23;
	mov.b32 	%f26, %r19;
	ex2.approx.ftz.f32 	%f27, %f25;
	mul.f32 	%f28, %f27, %f26;
	mul.f32 	%f78, %f78, %f28;
	mov.f32 	%f79, %f3;
$L__BB0_5:
	sub.f32 	%f29, %f3, %f79;
	fma.rn.f32 	%f30, %f29, 0f3BBB989D, 0f3F000000;
	cvt.sat.f32.f32 	%f31, %f30;
	mov.f32 	%f32, 0f4B400001;
	mov.f32 	%f33, 0f437C0000;
	fma.rm.f32 	%f34, %f31, %f33, %f32;
	add.f32 	%f35, %f34, 0fCB40007F;
	neg.f32 	%f36, %f35;
	fma.rn.f32 	%f37, %f29, 0f3FB8AA3B, %f36;
	fma.rn.f32 	%f38, %f29, 0f32A57060, %f37;
	mov.b32 	%r20, %f34;
	shl.b32 	%r21, %r20, 23;
	mov.b32 	%f39, %r21;
	ex2.approx.ftz.f32 	%f40, %f38;
	fma.rn.f32 	%f78, %f40, %f39, %f78;
	add.s32 	%r33, %r33, %r3;
	setp.lt.s32 	%p4, %r33, %r14;
	@%p4 bra 	$L__BB0_3;
$L__BB0_6:
	setp.eq.f32 	%p5, %f79, 0fD01502F9;
	@%p5 bra 	$L__BB0_20;
	shl.b32 	%r22, %r36, 2;
	mov.u32 	%r23, _ZZ14softmax_kernelPfS_iiE4smem;
	add.s32 	%r6, %r23, %r22;
	st.shared.f32 	[%r6], %f79;
	bar.sync 	0;
	mov.u32 	%r7, %ntid.x;
	setp.lt.u32 	%p6, %r7, 2;
	@%p6 bra 	$L__BB0_12;
	mov.u32 	%r34, %r7;
$L__BB0_9:
	shr.u32 	%r9, %r34, 1;
	setp.ge.u32 	%p7, %r36, %r9;
	@%p7 bra 	$L__BB0_11;
	ld.shared.f32 	%f41, [%r6];
	shl.b32 	%r24, %r9, 2;
	add.s32 	%r25, %r6, %r24;
	ld.shared.f32 	%f42, [%r25];
	setp.gt.f32 	%p8, %f41, %f42;
	selp.f32 	%f43, %f41, %f42, %p8;
	st.shared.f32 	[%r6], %f43;
$L__BB0_11:
	bar.sync 	0;
	setp.gt.u32 	%p9, %r34, 3;
	mov.u32 	%r34, %r9;
	@%p9 bra 	$L__BB0_9;
$L__BB0_12:
	setp.lt.u32 	%p10, %r7, 2;
	ld.shared.f32 	%f10, [_ZZ14softmax_kernelPfS_iiE4smem];
	bar.sync 	0;
	sub.f32 	%f44, %f79, %f10;
	fma.rn.f32 	%f45, %f44, 0f3BBB989D, 0f3F000000;
	cvt.sat.f32.f32 	%f46, %f45;
	mov.f32 	%f47, 0f4B400001;
	mov.f32 	%f48, 0f437C0000;
	fma.rm.f32 	%f49, %f46, %f48, %f47;
	add.f32 	%f50, %f49, 0fCB40007F;
	neg.f32 	%f51, %f50;
	fma.rn.f32 	%f52, %f44, 0f3FB8AA3B, %f51;
	fma.rn.f32 	%f53, %f44, 0f32A57060, %f52;
	mov.b32 	%r26, %f49;
	shl.b32 	%r27, %r26, 23;
	mov.b32 	%f54, %r27;
	ex2.approx.ftz.f32 	%f55, %f53;
	mul.f32 	%f56, %f55, %f54;
	mul.f32 	%f57, %f78, %f56;
	st.shared.f32 	[%r6], %f57;
	bar.sync 	0;
	@%p10 bra 	$L__BB0_17;
	mov.u32 	%r35, %r7;
$L__BB0_14:
	shr.u32 	%r11, %r35, 1;
	setp.ge.u32 	%p11, %r36, %r11;
	@%p11 bra 	$L__BB0_16;
	shl.b32 	%r28, %r11, 2;
	add.s32 	%r29, %r6, %r28;
	ld.shared.f32 	%f58, [%r29];
	ld.shared.f32 	%f59, [%r6];
	add.f32 	%f60, %f58, %f59;
	st.shared.f32 	[%r6], %f60;
$L__BB0_16:
	bar.sync 	0;
	setp.gt.u32 	%p12, %r35, 3;
	mov.u32 	%r35, %r11;
	@%p12 bra 	$L__BB0_14;
$L__BB0_17:
	setp.ge.s32 	%p13, %r36, %r14;
	ld.shared.f32 	%f11, [_ZZ14softmax_kernelPfS_iiE4smem];
	bar.sync 	0;
	@%p13 bra 	$L__BB0_20;
	cvta.to.global.u64 	%rd2, %rd3;
$L__BB0_19:
	add.s32 	%r30, %r36, %r1;
	mul.wide.s32 	%rd7, %r30, 4;
	add.s64 	%rd8, %rd1, %rd7;
	ld.global.f32 	%f61, [%rd8];
	sub.f32 	%f62, %f61, %f10;
	fma.rn.f32 	%f63, %f62, 0f3BBB989D, 0f3F000000;
	cvt.sat.f32.f32 	%f64, %f63;
	mov.f32 	%f65, 0f4B400001;
	mov.f32 	%f66, 0f437C0000;
	fma.rm.f32 	%f67, %f64, %f66, %f65;
	add.f32 	%f68, %f67, 0fCB40007F;
	neg.f32 	%f69, %f68;
	fma.rn.f32 	%f70, %f62, 0f3FB8AA3B, %f69;
	fma.rn.f32 	%f71, %f62, 0f32A57060, %f70;
	mov.b32 	%r31, %f67;
	shl.b32 	%r32, %r31, 23;
	mov.b32 	%f72, %r32;
	ex2.approx.ftz.f32 	%f73, %f71;
	mul.f32 	%f74, %f73, %f72;
	div.rn.f32 	%f75, %f74, %f11;
	add.s64 	%rd9, %rd2, %rd7;
	st.global.f32 	[%rd9], %f75;
	add.s32 	%r36, %r36, %r7;
	setp.lt.s32 	%p14, %r36, %r14;
	@%p14 bra 	$L__BB0_19;
$L__BB0_20:
	ret;

}


// ===== COMPILED SASS (sm_100) =====

	.target	sm_100

	.elftype	@"ET_EXEC"


//--------------------- .note.nv.tkinfo           --------------------------
	.section	.note.nv.tkinfo,"",@"SHT_NOTE"
	.sectionflags	@"SHF_NOTE_NV_TKINFO"
	.tkinfo
        /*0018*/ 	.word	0x00000002
        /*0030*/ 	.string	""
        /*0030*/ 	.string	"ptxas"
        /*0030*/ 	.string	"Cuda compilation tools, release 13.0, V13.0.88"
        /*0030*/ 	.string	"Build cuda_13.0.r13.0/compiler.36424714_0"
        /*0030*/ 	.string	"-arch sm_100 -m 64 "



//--------------------- .note.nv.cuinfo           --------------------------
	.section	.note.nv.cuinfo,"",@"SHT_NOTE"
	.sectionflags	@"SHF_NOTE_NV_CUINFO"
        /*0018*/ 	.short	0x0002
        /*001a*/ 	.short	0x0064
        /*001c*/ 	.short	0x0082
	.zero		2


//--------------------- .nv.info                  --------------------------
	.section	.nv.info,"",@"SHT_CUDA_INFO"
	.align	4


	//----- nvinfo : EIATTR_REGCOUNT
	.align		4
        /*0000*/ 	.byte	0x04, 0x2f
        /*0002*/ 	.short	(.L_1 - .L_0)
	.align		4
.L_0:
        /*0004*/ 	.word	index@(_Z14softmax_kernelPfS_ii)
        /*0008*/ 	.word	0x00000016


	//----- nvinfo : EIATTR_FRAME_SIZE
	.align		4
.L_1:
        /*000c*/ 	.byte	0x04, 0x11
        /*000e*/ 	.short	(.L_3 - .L_2)
	.align		4
.L_2:
        /*0010*/ 	.word	index@($__internal_0_$__cuda_sm3x_div_rn_noftz_f32_slowpath)
        /*0014*/ 	.word	0x00000000


	//----- nvinfo : EIATTR_FRAME_SIZE
	.align		4
.L_3:
        /*0018*/ 	.byte	0x04, 0x11
        /*001a*/ 	.short	(.L_5 - .L_4)
	.align		4
.L_4:
        /*001c*/ 	.word	index@(_Z14softmax_kernelPfS_ii)
        /*0020*/ 	.word	0x00000000


	//----- nvinfo : EIATTR_MIN_STACK_SIZE
	.align		4
.L_5:
        /*0024*/ 	.byte	0x04, 0x12
        /*0026*/ 	.short	(.L_7 - .L_6)
	.align		4
.L_6:
        /*0028*/ 	.word	index@(_Z14softmax_kernelPfS_ii)
        /*002c*/ 	.word	0x00000000
.L_7:


//--------------------- .nv.compat                --------------------------
	.section	.nv.compat,"",@"SHT_CUDA_COMPAT_INFO"
	.align	4
        /*0000*/ 	.byte	0x02, 0x09, 0x00, 0x00, 0x02, 0x02, 0x01, 0x00, 0x02, 0x05, 0x05, 0x00, 0x03, 0x07, 0x01, 0x01
        /*0010*/ 	.byte	0x02, 0x03, 0x00, 0x00, 0x02, 0x06, 0x01, 0x00, 0x04, 0x0b, 0x08, 0x00, 0x01, 0x00, 0x00, 0x00
        /*0020*/ 	.byte	0x00, 0x00, 0x00, 0x00


//--------------------- .nv.info._Z14softmax_kernelPfS_ii --------------------------
	.section	.nv.info._Z14softmax_kernelPfS_ii,"",@"SHT_CUDA_INFO"
	.sectionflags	@""
	.align	4


	//----- nvinfo : EIATTR_CUDA_API_VERSION
	.align		4
        /*0000*/ 	.byte	0x04, 0x37
        /*0002*/ 	.short	(.L_9 - .L_8)
.L_8:
        /*0004*/ 	.word	0x00000082


	//----- nvinfo : EIATTR_KPARAM_INFO
	.align		4
.L_9:
        /*0008*/ 	.byte	0x04, 0x17
        /*000a*/ 	.short	(.L_11 - .L_10)
.L_10:
        /*000c*/ 	.word	0x00000000
        /*0010*/ 	.short	0x0003
        /*0012*/ 	.short	0x0014
        /*0014*/ 	.byte	0x00, 0xf0, 0x11, 0x00


	//----- nvinfo : EIATTR_KPARAM_INFO
	.align		4
.L_11:
        /*0018*/ 	.byte	0x04, 0x17
        /*001a*/ 	.short	(.L_13 - .L_12)
.L_12:
        /*001c*/ 	.word	0x00000000
        /*0020*/ 	.short	0x0002
        /*0022*/ 	.short	0x0010
        /*0024*/ 	.byte	0x00, 0xf0, 0x11, 0x00


	//----- nvinfo : EIATTR_KPARAM_INFO
	.align		4
.L_13:
        /*0028*/ 	.byte	0x04, 0x17
        /*002a*/ 	.short	(.L_15 - .L_14)
.L_14:
        /*002c*/ 	.word	0x00000000
        /*0030*/ 	.short	0x0001
        /*0032*/ 	.short	0x0008
        /*0034*/ 	.byte	0x00, 0xf5, 0x21, 0x00


	//----- nvinfo : EIATTR_KPARAM_INFO
	.align		4
.L_15:
        /*0038*/ 	.byte	0x04, 0x17
        /*003a*/ 	.short	(.L_17 - .L_16)
.L_16:
        /*003c*/ 	.word	0x00000000
        /*0040*/ 	.short	0x0000
        /*0042*/ 	.short	0x0000
        /*0044*/ 	.byte	0x00, 0xf5, 0x21, 0x00


	//----- nvinfo : EIATTR_SPARSE_MMA_MASK
	.align		4
.L_17:
        /*0048*/ 	.byte	0x03, 0x50
        /*004a*/ 	.short	0x0000


	//----- nvinfo : EIATTR_MAXREG_COUNT
	.align		4
        /*004c*/ 	.byte	0x03, 0x1b
        /*004e*/ 	.short	0x00ff


	//----- nvinfo : EIATTR_NUM_BARRIERS
	.align		4
        /*0050*/ 	.byte	0x02, 0x4c
        /*0052*/ 	.byte	0x01
	.zero		1


	//----- nvinfo : EIATTR_MERCURY_ISA_VERSION
	.align		4
        /*0054*/ 	.byte	0x03, 0x5f
        /*0056*/ 	.short	0x0101


	//----- nvinfo : EIATTR_VRC_CTA_INIT_COUNT
	.align		4
        /*0058*/ 	.byte	0x02, 0x4a
	.zero		1
	.zero		1


	//----- nvinfo : EIATTR_EXIT_INSTR_OFFSETS
	.align		4
        /*005c*/ 	.byte	0x04, 0x1c
        /*005e*/ 	.short	(.L_19 - .L_18)


	//   ....[0]....
.L_18:
        /*0060*/ 	.word	0x00000040


	//   ....[1]....
        /*0064*/ 	.word	0x00000370


	//   ....[2]....
        /*0068*/ 	.word	0x000007a0


	//   ....[3]....
        /*006c*/ 	.word	0x000009b0


	//----- nvinfo : EIATTR_CRS_STACK_SIZE
	.align		4
.L_19:
        /*0070*/ 	.byte	0x04, 0x1e
        /*0072*/ 	.short	(.L_21 - .L_20)
.L_20:
        /*0074*/ 	.word	0x00000000


	//----- nvinfo : EIATTR_CBANK_PARAM_SIZE
	.align		4
.L_21:
        /*0078*/ 	.byte	0x03, 0x19
        /*007a*/ 	.short	0x0018


	//----- nvinfo : EIATTR_PARAM_CBANK
	.align		4
        /*007c*/ 	.byte	0x04, 0x0a
        /*007e*/ 	.short	(.L_23 - .L_22)
	.align		4
.L_22:
        /*0080*/ 	.word	index@(.nv.constant0._Z14softmax_kernelPfS_ii)
        /*0084*/ 	.short	0x0380
        /*0086*/ 	.short	0x0018


	//----- nvinfo : EIATTR_SW_WAR
	.align		4
.L_23:
        /*0088*/ 	.byte	0x04, 0x36
        /*008a*/ 	.short	(.L_25 - .L_24)
.L_24:
        /*008c*/ 	.word	0x00000008
.L_25:


//--------------------- .nv.callgraph             --------------------------
	.section	.nv.callgraph,"",@"SHT_CUDA_CALLGRAPH"
	.align	4
	.sectionentsize	8
	.align		4
        /*0000*/ 	.word	0x00000000
	.align		4
        /*0004*/ 	.word	0xffffffff
	.align		4
        /*0008*/ 	.word	0x00000000
	.align		4
        /*000c*/ 	.word	0xfffffffe
	.align		4
        /*0010*/ 	.word	0x00000000
	.align		4
        /*0014*/ 	.word	0xfffffffd
	.align		4
        /*0018*/ 	.word	0x00000000
	.align		4
        /*001c*/ 	.word	0xfffffffc


//--------------------- .text._Z14softmax_kernelPfS_ii --------------------------
	.section	.text._Z14softmax_kernelPfS_ii,"ax",@progbits
	.align	128
        .global         _Z14softmax_kernelPfS_ii
        .type           _Z14softmax_kernelPfS_ii,@function
        .size           _Z14softmax_kernelPfS_ii,(.L_x_24 - _Z14softmax_kernelPfS_ii)
        .other          _Z14softmax_kernelPfS_ii,@"STO_CUDA_ENTRY STV_DEFAULT"
_Z14softmax_kernelPfS_ii:
.text._Z14softmax_kernelPfS_ii:
[----:B------:R-:W-:Y:S08]  /*0000*/  LDC R1, c[0x0][0x37c] ;  /* 0x0000df00ff017b82 */ /* 0x000ff00000000800 */
[----:B------:R-:W0:Y:S08]  /*0010*/  S2UR UR6, SR_CTAID.X ;  /* 0x00000000000679c3 */ /* 0x000e300000002500 */
[----:B------:R-:W0:Y:S02]  /*0020*/  LDC R0, c[0x0][0x390] ;  /* 0x0000e400ff007b82 */ /* 0x000e240000000800 */
[----:B0-----:R-:W-:-:S13]  /*0030*/  ISETP.LE.U32.AND P0, PT, R0, UR6, PT ;  /* 0x0000000600007c0c */ /* 0x001fda000bf03070 */
[----:B------:R-:W-:Y:S05]  /*0040*/  @P0 EXIT ;  /* 0x000000000000094d */ /* 0x000fea0003800000 */
[----:B------:R-:W0:Y:S01]  /*0050*/  S2R R2, SR_TID.X ;  /* 0x0000000000027919 */ /* 0x000e220000002100 */
[----:B------:R-:W0:Y:S01]  /*0060*/  LDCU UR4, c[0x0][0x394] ;  /* 0x00007280ff0477ac */ /* 0x000e220008000800 */
[----:B------:R-:W-:Y:S01]  /*0070*/  BSSY.RECONVERGENT B0, `(.L_x_0) ;  /* 0x000002e000007945 */ /* 0x000fe20003800200 */
[----:B------:R-:W-:Y:S01]  /*0080*/  IMAD.MOV.U32 R0, RZ, RZ, RZ ;  /* 0x000000ffff007224 */ /* 0x000fe200078e00ff */
[----:B------:R-:W1:Y:S01]  /*0090*/  LDCU.64 UR8, c[0x0][0x358] ;  /* 0x00006b00ff0877ac */ /* 0x000e620008000a00 */
[----:B------:R-:W-:Y:S01]  /*00a0*/  IMAD.MOV.U32 R9, RZ, RZ, -0x2feafd07 ;  /* 0xd01502f9ff097424 */ /* 0x000fe200078e00ff */
[----:B0-----:R-:W-:-:S13]  /*00b0*/  ISETP.GE.AND P0, PT, R2, UR4, PT ;  /* 0x0000000402007c0c */ /* 0x001fda000bf06270 */
[----:B-1----:R-:W-:Y:S05]  /*00c0*/  @P0 BRA `(.L_x_1) ;  /* 0x0000000000a00947 */ /* 0x002fea0003800000 */
[----:B------:R-:W0:Y:S01]  /*00d0*/  LDC R3, c[0x0][0x360] ;  /* 0x0000d800ff037b82 */ /* 0x000e220000000800 */
[----:B------:R-:W-:Y:S02]  /*00e0*/  HFMA2 R9, -RZ, RZ, -32.65625, 4.5359134674072265625e-05 ;  /* 0xd01502f9ff097431 */ /* 0x000fe400000001ff */
[----:B------:R-:W-:Y:S02]  /*00f0*/  IMAD.MOV.U32 R0, RZ, RZ, RZ ;  /* 0x000000ffff007224 */ /* 0x000fe400078e00ff */
[----:B------:R-:W-:-:S03]  /*0100*/  IMAD.MOV.U32 R7, RZ, RZ, R2 ;  /* 0x000000ffff077224 */ /* 0x000fc600078e0002 */
[----:B------:R-:W1:Y:S08]  /*0110*/  LDC R6, c[0x0][0x394] ;  /* 0x0000e500ff067b82 */ /* 0x000e700000000800 */
[----:B------:R-:W2:Y:S02]  /*0120*/  LDC.64 R4, c[0x0][0x380] ;  /* 0x0000e000ff047b82 */ /* 0x000ea40000000a00 */
.L_x_4:
[----:B-1----:R-:W-:-:S04]  /*0130*/  IMAD R11, R6, UR6, R7 ;  /* 0x00000006060b7c24 */ /* 0x002fc8000f8e0207 */
[----:B--2---:R-:W-:-:S05]  /*0140*/  IMAD.WIDE R10, R11, 0x4, R4 ;  /* 0x000000040b0a7825 */ /* 0x004fca00078e0204 */
[----:B------:R-:W2:Y:S01]  /*0150*/  LDG.E R12, desc[UR8][R10.64] ;  /* 0x000000080a0c7981 */ /* 0x000ea2000c1e1900 */
[----:B------:R-:W-:Y:S01]  /*0160*/  BSSY.RECONVERGENT B1, `(.L_x_2) ;  /* 0x0000011000017945 */ /* 0x000fe20003800200 */
[----:B------:R-:W-:Y:S02]  /*0170*/  MOV R15, 0x3bbb989d ;  /* 0x3bbb989d000f7802 */ /* 0x000fe40000000f00 */
[----:B--2---:R-:W-:-:S13]  /*0180*/  FSETP.GT.AND P0, PT, R12, R9, PT ;  /* 0x000000090c00720b */ /* 0x004fda0003f04000 */
[----:B------:R-:W-:Y:S05]  /*0190*/  @!P0 BRA `(.L_x_3) ;  /* 0x0000000000348947 */ /* 0x000fea0003800000 */
[----:B------:R-:W-:Y:S02]  /*01a0*/  IMAD.MOV.U32 R11, RZ, RZ, 0x3bbb989d ;  /* 0x3bbb989dff0b7424 */ /* 0x000fe400078e00ff */
[----:B------:R-:W-:Y:S01]  /*01b0*/  FADD R8, R9, -R12 ;  /* 0x8000000c09087221 */ /* 0x000fe20000000000 */
[----:B------:R-:W-:-:S03]  /*01c0*/  IMAD.MOV.U32 R10, RZ, RZ, 0x437c0000 ;  /* 0x437c0000ff0a7424 */ /* 0x000fc600078e00ff */
[----:B------:R-:W-:-:S04]  /*01d0*/  FFMA.SAT R9, R8, R11, 0.5 ;  /* 0x3f00000008097423 */ /* 0x000fc8000000200b */
[----:B------:R-:W-:-:S04]  /*01e0*/  FFMA.RM R9, R9, R10, 12582913 ;  /* 0x4b40000109097423 */ /* 0x000fc8000000400a */
[C---:B------:R-:W-:Y:S01]  /*01f0*/  FADD R11, R9.reuse, -12583039 ;  /* 0xcb40007f090b7421 */ /* 0x040fe20000000000 */
[----:B------:R-:W-:-:S03]  /*0200*/  SHF.L.U32 R9, R9, 0x17, RZ ;  /* 0x0000001709097819 */ /* 0x000fc600000006ff */
[----:B------:R-:W-:-:S04]  /*0210*/  FFMA R11, R8, 1.4426950216293334961, -R11 ;  /* 0x3fb8aa3b080b7823 */ /* 0x000fc8000000080b */
[----:B------:R-:W-:-:S04]  /*0220*/  FFMA R11, R8, 1.925963033500011079e-08, R11 ;  /* 0x32a57060080b7823 */ /* 0x000fc8000000000b */
[----:B------:R-:W1:Y:S02]  /*0230*/  MUFU.EX2 R8, R11 ;  /* 0x0000000b00087308 */ /* 0x000e640000000800 */
[----:B-1----:R-:W-:Y:S01]  /*0240*/  FMUL R13, R9, R8 ;  /* 0x00000008090d7220 */ /* 0x002fe20000400000 */
[----:B------:R-:W-:-:S03]  /*0250*/  IMAD.MOV.U32 R9, RZ, RZ, R12 ;  /* 0x000000ffff097224 */ /* 0x000fc600078e000c */
[----:B------:R-:W-:-:S07]  /*0260*/  FMUL R0, R0, R13 ;  /* 0x0000000d00007220 */ /* 0x000fce0000400000 */
.L_x_3:
[----:B------:R-:W-:Y:S05]  /*0270*/  BSYNC.RECONVERGENT B1 ;  /* 0x0000000000017941 */ /* 0x000fea0003800200 */
.L_x_2:
[----:B------:R-:W-:Y:S01]  /*0280*/  FADD R8, -R9, R12 ;  /* 0x0000000c09087221 */ /* 0x000fe20000000100 */
[----:B------:R-:W-:Y:S01]  /*0290*/  IMAD.MOV.U32 R11, RZ, RZ, 0x437c0000 ;  /* 0x437c0000ff0b7424 */ /* 0x000fe200078e00ff */
[----:B0-----:R-:W-:Y:S02]  /*02a0*/  IADD3 R7, PT, PT, R3, R7, RZ ;  /* 0x0000000703077210 */ /* 0x001fe40007ffe0ff */
[----:B------:R-:W-:Y:S02]  /*02b0*/  FFMA.SAT R10, R8, R15, 0.5 ;  /* 0x3f000000080a7423 */ /* 0x000fe4000000200f */
[----:B------:R-:W-:Y:S02]  /*02c0*/  ISETP.GE.AND P0, PT, R7, R6, PT ;  /* 0x000000060700720c */ /* 0x000fe40003f06270 */
[----:B------:R-:W-:-:S04]  /*02d0*/  FFMA.RM R10, R10, R11, 12582913 ;  /* 0x4b4000010a0a7423 */ /* 0x000fc8000000400b */
[C---:B------:R-:W-:Y:S01]  /*02e0*/  FADD R11, R10.reuse, -12583039 ;  /* 0xcb40007f0a0b7421 */ /* 0x040fe20000000000 */
[----:B------:R-:W-:-:S03]  /*02f0*/  IMAD.SHL.U32 R13, R10, 0x800000, RZ ;  /* 0x008000000a0d7824 */ /* 0x000fc600078e00ff */
[----:B------:R-:W-:-:S04]  /*0300*/  FFMA R11, R8, 1.4426950216293334961, -R11 ;  /* 0x3fb8aa3b080b7823 */ /* 0x000fc8000000080b */
[----:B------:R-:W-:-:S06]  /*0310*/  FFMA R11, R8, 1.925963033500011079e-08, R11 ;  /* 0x32a57060080b7823 */ /* 0x000fcc000000000b */
[----:B------:R-:W0:Y:S02]  /*0320*/  MUFU.EX2 R11, R11 ;  /* 0x0000000b000b7308 */ /* 0x000e240000000800 */
[----:B0-----:R-:W-:Y:S01]  /*0330*/  FFMA R0, R13, R11, R0 ;  /* 0x0000000b0d007223 */ /* 0x001fe20000000000 */
[----:B------:R-:W-:Y:S06]  /*0340*/  @!P0 BRA `(.L_x_4) ;  /* 0xfffffffc00788947 */ /* 0x000fec000383ffff */
.L_x_1:
[----:B------:R-:W-:Y:S05]  /*0350*/  BSYNC.RECONVERGENT B0 ;  /* 0x0000000000007941 */ /* 0x000fea0003800200 */
.L_x_0:
[----:B------:R-:W-:-:S13]  /*0360*/  FSETP.NEU.AND P0, PT, R9, -1.00000000000000000000e+10, PT ;  /* 0xd01502f90900780b */ /* 0x000fda0003f0d000 */
[----:B------:R-:W-:Y:S05]  /*0370*/  @!P0 EXIT ;  /* 0x000000000000894d */ /* 0x000fea0003800000 */
[----:B------:R-:W0:Y:S01]  /*0380*/  S2UR UR5, SR_CgaCtaId ;  /* 0x00000000000579c3 */ /* 0x000e220000008800 */
[----:B------:R-:W-:Y:S01]  /*0390*/  UMOV UR4, 0x400 ;  /* 0x0000040000047882 */ /* 0x000fe20000000000 */
[----:B------:R-:W1:Y:S02]  /*03a0*/  LDCU UR7, c[0x0][0x360] ;  /* 0x00006c00ff0777ac */ /* 0x000e640008000800 */
[----:B-1----:R-:W-:Y:S02]  /*03b0*/  UISETP.GE.U32.AND UP0, UPT, UR7, 0x2, UPT ;  /* 0x000000020700788c */ /* 0x002fe4000bf06070 */
[----:B0-----:R-:W-:-:S06]  /*03c0*/  ULEA UR4, UR5, UR4, 0x18 ;  /* 0x0000000405047291 */ /* 0x001fcc000f8ec0ff */
[----:B------:R-:W-:-:S05]  /*03d0*/  LEA R6, R2, UR4, 0x2 ;  /* 0x0000000402067c11 */ /* 0x000fca000f8e10ff */
[----:B------:R0:W-:Y:S01]  /*03e0*/  STS [R6], R9 ;  /* 0x0000000906007388 */ /* 0x0001e20000000800 */
[----:B------:R-:W-:Y:S06]  /*03f0*/  BAR.SYNC.DEFER_BLOCKING 0x0 ;  /* 0x0000000000007b1d */ /* 0x000fec0000010000 */
[----:B------:R-:W-:Y:S05]  /*0400*/  BRA.U !UP0, `(.L_x_5) ;  /* 0x0000000108347547 */ /* 0x000fea000b800000 */
[----:B------:R-:W-:-:S07]  /*0410*/  IMAD.U32 R3, RZ, RZ, UR7 ;  /* 0x00000007ff037e24 */ /* 0x000fce000f8e00ff */
.L_x_6:
[----:B------:R-:W-:-:S04]  /*0420*/  SHF.R.U32.HI R7, RZ, 0x1, R3 ;  /* 0x00000001ff077819 */ /* 0x000fc80000011603 */
[----:B------:R-:W-:-:S13]  /*0430*/  ISETP.GE.U32.AND P1, PT, R2, R7, PT ;  /* 0x000000070200720c */ /* 0x000fda0003f26070 */
[----:B------:R-:W-:Y:S01]  /*0440*/  @!P1 LEA R5, R7, R6, 0x2 ;  /* 0x0000000607059211 */ /* 0x000fe200078e10ff */
[----:B------:R-:W-:Y:S05]  /*0450*/  @!P1 LDS R4, [R6] ;  /* 0x0000000006049984 */ /* 0x000fea0000000800 */
[----:B------:R-:W1:Y:S02]  /*0460*/  @!P1 LDS R5, [R5] ;  /* 0x0000000005059984 */ /* 0x000e640000000800 */
[----:B-1----:R-:W-:-:S04]  /*0470*/  @!P1 FSETP.GT.AND P0, PT, R4, R5, PT ;  /* 0x000000050400920b */ /* 0x002fc80003f04000 */
[----:B------:R-:W-:Y:S02]  /*0480*/  @!P1 FSEL R4, R4, R5, P0 ;  /* 0x0000000504049208 */ /* 0x000fe40000000000 */
[----:B------:R-:W-:Y:S01]  /*0490*/  ISETP.GT.U32.AND P0, PT, R3, 0x3, PT ;  /* 0x000000030300780c */ /* 0x000fe20003f04070 */
[----:B------:R-:W-:Y:S02]  /*04a0*/  IMAD.MOV.U32 R3, RZ, RZ, R7 ;  /* 0x000000ffff037224 */ /* 0x000fe400078e0007 */
[----:B------:R1:W-:Y:S01]  /*04b0*/  @!P1 STS [R6], R4 ;  /* 0x0000000406009388 */ /* 0x0003e20000000800 */
[----:B------:R-:W-:Y:S09]  /*04c0*/  BAR.SYNC.DEFER_BLOCKING 0x0 ;  /* 0x0000000000007b1d */ /* 0x000ff20000010000 */
[----:B-1----:R-:W-:Y:S05]  /*04d0*/  @P0 BRA `(.L_x_6) ;  /* 0xfffffffc00d00947 */ /* 0x002fea000383ffff */
.L_x_5:
[----:B------:R-:W1:Y:S01]  /*04e0*/  S2UR UR5, SR_CgaCtaId ;  /* 0x00000000000579c3 */ /* 0x000e620000008800 */
[----:B------:R-:W-:Y:S01]  /*04f0*/  UMOV UR4, 0x400 ;  /* 0x0000040000047882 */ /* 0x000fe20000000000 */
[----:B------:R-:W-:Y:S01]  /*0500*/  IMAD.MOV.U32 R4, RZ, RZ, 0x3bbb989d ;  /* 0x3bbb989dff047424 */ /* 0x000fe200078e00ff */
[----:B------:R-:W-:Y:S01]  /*0510*/  MOV R10, 0x437c0000 ;  /* 0x437c0000000a7802 */ /* 0x000fe20000000f00 */
[----:B------:R-:W-:Y:S02]  /*0520*/  UISETP.GE.U32.AND UP0, UPT, UR7, 0x2, UPT ;  /* 0x000000020700788c */ /* 0x000fe4000bf06070 */
[----:B-1----:R-:W-:-:S09]  /*0530*/  ULEA UR4, UR5, UR4, 0x18 ;  /* 0x0000000405047291 */ /* 0x002fd2000f8ec0ff */
[----:B------:R-:W0:Y:S02]  /*0540*/  LDS R8, [UR4] ;  /* 0x00000004ff087984 */ /* 0x000e240008000800 */
[----:B0-----:R-:W-:-:S04]  /*0550*/  FADD R9, -R8, R9 ;  /* 0x0000000908097221 */ /* 0x001fc80000000100 */
[----:B------:R-:W-:-:S04]  /*0560*/  FFMA.SAT R3, R9, R4, 0.5 ;  /* 0x3f00000009037423 */ /* 0x000fc80000002004 */
[----:B------:R-:W-:-:S04]  /*0570*/  FFMA.RM R3, R3, R10, 12582913 ;  /* 0x4b40000103037423 */ /* 0x000fc8000000400a */
[C---:B------:R-:W-:Y:S01]  /*0580*/  FADD R4, R3.reuse, -12583039 ;  /* 0xcb40007f03047421 */ /* 0x040fe20000000000 */
[----:B------:R-:W-:-:S03]  /*0590*/  IMAD.SHL.U32 R3, R3, 0x800000, RZ ;  /* 0x0080000003037824 */ /* 0x000fc600078e00ff */
[----:B------:R-:W-:-:S04]  /*05a0*/  FFMA R4, R9, 1.4426950216293334961, -R4 ;  /* 0x3fb8aa3b09047823 */ /* 0x000fc80000000804 */
[----:B------:R-:W-:-:S06]  /*05b0*/  FFMA R4, R9, 1.925963033500011079e-08, R4 ;  /* 0x32a5706009047823 */ /* 0x000fcc0000000004 */
[----:B------:R-:W0:Y:S02]  /*05c0*/  MUFU.EX2 R4, R4 ;  /* 0x0000000400047308 */ /* 0x000e240000000800 */
[----:B0-----:R-:W-:-:S04]  /*05d0*/  FMUL R3, R3, R4 ;  /* 0x0000000403037220 */ /* 0x001fc80000400000 */
[----:B------:R-:W-:Y:S01]  /*05e0*/  FMUL R3, R3, R0 ;  /* 0x0000000003037220 */ /* 0x000fe20000400000 */
[----:B------:R-:W-:Y:S06]  /*05f0*/  BAR.SYNC.DEFER_BLOCKING 0x0 ;  /* 0x0000000000007b1d */ /* 0x000fec0000010000 */
[----:B------:R0:W-:Y:S02]  /*0600*/  STS [R6], R3 ;  /* 0x0000000306007388 */ /* 0x0001e40000000800 */
[----:B------:R-:W-:Y:S06]  /*0610*/  BAR.SYNC.DEFER_BLOCKING 0x0 ;  /* 0x0000000000007b1d */ /* 0x000fec0000010000 */
[----:B------:R-:W-:Y:S05]  /*0620*/  BRA.U !UP0, `(.L_x_7) ;  /* 0x0000000108307547 */ /* 0x000fea000b800000 */
[----:B------:R-:W-:-:S07]  /*0630*/  MOV R0, UR7 ;  /* 0x0000000700007c02 */ /* 0x000fce0008000f00 */
.L_x_8:
[----:B------:R-:W-:-:S04]  /*0640*/  SHF.R.U32.HI R5, RZ, 0x1, R0 ;  /* 0x00000001ff057819 */ /* 0x000fc80000011600 */
[----:B------:R-:W-:-:S13]  /*0650*/  ISETP.GE.U32.AND P0, PT, R2, R5, PT ;  /* 0x000000050200720c */ /* 0x000fda0003f06070 */
[----:B0-----:R-:W-:Y:S01]  /*0660*/  @!P0 IMAD R3, R5, 0x4, R6 ;  /* 0x0000000405038824 */ /* 0x001fe200078e0206 */
[----:B------:R-:W-:Y:S05]  /*0670*/  @!P0 LDS R4, [R6] ;  /* 0x0000000006048984 */ /* 0x000fea0000000800 */
[----:B------:R-:W0:Y:S02]  /*0680*/  @!P0 LDS R3, [R3] ;  /* 0x0000000003038984 */ /* 0x000e240000000800 */
[----:B0-----:R-:W-:-:S05]  /*0690*/  @!P0 FADD R4, R3, R4 ;  /* 0x0000000403048221 */ /* 0x001fca0000000000 */
[----:B------:R1:W-:Y:S01]  /*06a0*/  @!P0 STS [R6], R4 ;  /* 0x0000000406008388 */ /* 0x0003e20000000800 */
[----:B------:R-:W-:Y:S01]  /*06b0*/  BAR.SYNC.DEFER_BLOCKING 0x0 ;  /* 0x0000000000007b1d */ /* 0x000fe20000010000 */
[----:B------:R-:W-:Y:S02]  /*06c0*/  ISETP.GT.U32.AND P0, PT, R0, 0x3, PT ;  /* 0x000000030000780c */ /* 0x000fe40003f04070 */
[----:B------:R-:W-:-:S11]  /*06d0*/  MOV R0, R5 ;  /* 0x0000000500007202 */ /* 0x000fd60000000f00 */
[----:B-1----:R-:W-:Y:S05]  /*06e0*/  @P0 BRA `(.L_x_8) ;  /* 0xfffffffc00d40947 */ /* 0x002fea000383ffff */
.L_x_7:
[----:B------:R-:W1:Y:S01]  /*06f0*/  S2UR UR5, SR_CgaCtaId ;  /* 0x00000000000579c3 */ /* 0x000e620000008800 */
[----:B------:R-:W-:-:S07]  /*0700*/  UMOV UR4, 0x400 ;  /* 0x0000040000047882 */ /* 0x000fce0000000000 */
[----:B------:R-:W2:Y:S08]  /*0710*/  LDC R9, c[0x0][0x394] ;  /* 0x0000e500ff097b82 */ /* 0x000eb00000000800 */
[----:B0-----:R-:W0:Y:S01]  /*0720*/  LDC.64 R6, c[0x0][0x380] ;  /* 0x0000e000ff067b82 */ /* 0x001e220000000a00 */
[----:B-1----:R-:W-:-:S07]  /*0730*/  ULEA UR4, UR5, UR4, 0x18 ;  /* 0x0000000405047291 */ /* 0x002fce000f8ec0ff */
[----:B------:R-:W1:Y:S01]  /*0740*/  LDC.64 R4, c[0x0][0x388] ;  /* 0x0000e200ff047b82 */ /* 0x000e620000000a00 */
[----:B------:R-:W3:Y:S01]  /*0750*/  LDCU UR5, c[0x0][0x394] ;  /* 0x00007280ff0577ac */ /* 0x000ee20008000800 */
[----:B------:R-:W4:Y:S02]  /*0760*/  LDS R3, [UR4] ;  /* 0x00000004ff037984 */ /* 0x000f240008000800 */
[----:B------:R-:W5:Y:S04]  /*0770*/  LDCU UR4, c[0x0][0x394] ;  /* 0x00007280ff0477ac */ /* 0x000f680008000800 */
[----:B------:R-:W-:Y:S01]  /*0780*/  BAR.SYNC.DEFER_BLOCKING 0x0 ;  /* 0x0000000000007b1d */ /* 0x000fe20000010000 */
[----:B-----5:R-:W-:-:S13]  /*0790*/  ISETP.GE.AND P0, PT, R2, UR4, PT ;  /* 0x0000000402007c0c */ /* 0x020fda000bf06270 */
[----:B0-23--:R-:W-:Y:S05]  /*07a0*/  @P0 EXIT ;  /* 0x000000000000094d */ /* 0x00dfea0003800000 */
.L_x_11:
[----:B------:R-:W-:-:S04]  /*07b0*/  IMAD R11, R9, UR6, R2 ;  /* 0x00000006090b7c24 */ /* 0x000fc8000f8e0202 */
[----:B------:R-:W-:-:S06]  /*07c0*/  IMAD.WIDE R12, R11, 0x4, R6 ;  /* 0x000000040b0c7825 */ /* 0x000fcc00078e0206 */
[----:B------:R-:W2:Y:S01]  /*07d0*/  LDG.E R13, desc[UR8][R12.64] ;  /* 0x000000080c0d7981 */ /* 0x000ea2000c1e1900 */
[----:B------:R-:W-:Y:S02]  /*07e0*/  HFMA2 R17, -RZ, RZ, 3.7421875, 0 ;  /* 0x437c0000ff117431 */ /* 0x000fe400000001ff */
[----:B------:R-:W-:Y:S01]  /*07f0*/  IMAD.MOV.U32 R15, RZ, RZ, 0x3bbb989d ;  /* 0x3bbb989dff0f7424 */ /* 0x000fe200078e00ff */
[----:B----4-:R-:W0:Y:S01]  /*0800*/  MUFU.RCP R14, R3 ;  /* 0x00000003000e7308 */ /* 0x010e220000001000 */
[----:B------:R-:W-:Y:S01]  /*0810*/  BSSY.RECONVERGENT B0, `(.L_x_9) ;  /* 0x0000014000007945 */ /* 0x000fe20003800200 */
[----:B--2---:R-:W-:Y:S01]  /*0820*/  FADD R0, -R8, R13 ;  /* 0x0000000d08007221 */ /* 0x004fe20000000100 */
[----:B0-----:R-:W-:-:S03]  /*0830*/  FFMA R13, -R3, R14, 1 ;  /* 0x3f800000030d7423 */ /* 0x001fc6000000010e */
[----:B------:R-:W-:Y:S01]  /*0840*/  FFMA.SAT R10, R0, R15, 0.5 ;  /* 0x3f000000000a7423 */ /* 0x000fe2000000200f */
[----:B------:R-:W-:-:S03]  /*0850*/  FFMA R13, R14, R13, R14 ;  /* 0x0000000d0e0d7223 */ /* 0x000fc6000000000e */
[----:B------:R-:W-:-:S04]  /*0860*/  FFMA.RM R10, R10, R17, 12582913 ;  /* 0x4b4000010a0a7423 */ /* 0x000fc80000004011 */
[----:B------:R-:W-:-:S04]  /*0870*/  FADD R15, R10, -12583039 ;  /* 0xcb40007f0a0f7421 */ /* 0x000fc80000000000 */
[----:B------:R-:W-:-:S04]  /*0880*/  FFMA R15, R0, 1.4426950216293334961, -R15 ;  /* 0x3fb8aa3b000f7823 */ /* 0x000fc8000000080f */
[----:B------:R-:W-:Y:S01]  /*0890*/  FFMA R15, R0, 1.925963033500011079e-08, R15 ;  /* 0x32a57060000f7823 */ /* 0x000fe2000000000f */
[----:B------:R-:W-:-:S05]  /*08a0*/  IMAD.SHL.U32 R0, R10, 0x800000, RZ ;  /* 0x008000000a007824 */ /* 0x000fca00078e00ff */
[----:B------:R-:W0:Y:S02]  /*08b0*/  MUFU.EX2 R15, R15 ;  /* 0x0000000f000f7308 */ /* 0x000e240000000800 */
[----:B0-----:R-:W-:-:S06]  /*08c0*/  FMUL R0, R0, R15 ;  /* 0x0000000f00007220 */ /* 0x001fcc0000400000 */
[----:B------:R-:W0:Y:S01]  /*08d0*/  FCHK P0, R0, R3 ;  /* 0x0000000300007302 */ /* 0x000e220000000000 */
[----:B------:R-:W-:-:S04]  /*08e0*/  FFMA R10, R0, R13, RZ ;  /* 0x0000000d000a7223 */ /* 0x000fc800000000ff */
[----:B------:R-:W-:-:S04]  /*08f0*/  FFMA R12, -R3, R10, R0 ;  /* 0x0000000a030c7223 */ /* 0x000fc80000000100 */
[----:B------:R-:W-:Y:S01]  /*0900*/  FFMA R13, R13, R12, R10 ;  /* 0x0000000c0d0d7223 */ /* 0x000fe2000000000a */
[----:B0-----:R-:W-:Y:S06]  /*0910*/  @!P0 BRA `(.L_x_10) ;  /* 0x00000000000c8947 */ /* 0x001fec0003800000 */
[----:B------:R-:W-:-:S07]  /*0920*/  MOV R10, 0x940 ;  /* 0x00000940000a7802 */ /* 0x000fce0000000f00 */
[----:B-1----:R-:W-:Y:S05]  /*0930*/  CALL.REL.NOINC `($__internal_0_$__cuda_sm3x_div_rn_noftz_f32_slowpath) ;  /* 0x0000000000207944 */ /* 0x002fea0003c00000 */
[----:B------:R-:W-:-:S07]  /*0940*/  MOV R13, R0 ;  /* 0x00000000000d7202 */ /* 0x000fce0000000f00 */
.L_x_10:
[----:B------:R-:W-:Y:S05]  /*0950*/  BSYNC.RECONVERGENT B0 ;  /* 0x0000000000007941 */ /* 0x000fea0003800200 */
.L_x_9:
[----:B-1----:R-:W-:-:S04]  /*0960*/  IMAD.WIDE R10, R11, 0x4, R4 ;  /* 0x000000040b0a7825 */ /* 0x002fc800078e0204 */
[----:B------:R-:W-:Y:S01]  /*0970*/  VIADD R2, R2, UR7 ;  /* 0x0000000702027c36 */ /* 0x000fe20008000000 */
[----:B------:R0:W-:Y:S04]  /*0980*/  STG.E desc[UR8][R10.64], R13 ;  /* 0x0000000d0a007986 */ /* 0x0001e8000c101908 */
[----:B------:R-:W-:-:S13]  /*0990*/  ISETP.GE.AND P0, PT, R2, UR5, PT ;  /* 0x0000000502007c0c */ /* 0x000fda000bf06270 */
[----:B0-----:R-:W-:Y:S05]  /*09a0*/  @!P0 BRA `(.L_x_11) ;  /* 0xfffffffc00808947 */ /* 0x001fea000383ffff */
[----:B------:R-:W-:Y:S05]  /*09b0*/  EXIT ;  /* 0x000000000000794d */ /* 0x000fea0003800000 */
        .weak           $__internal_0_$__cuda_sm3x_div_rn_noftz_f32_slowpath
        .type           $__internal_0_$__cuda_sm3x_div_rn_noftz_f32_slowpath,@function
        .size           $__internal_0_$__cuda_sm3x_div_rn_noftz_f32_slowpath,(.L_x_24 - $__internal_0_$__cuda_sm3x_div_rn_noftz_f32_slowpath)
$__internal_0_$__cuda_sm3x_div_rn_noftz_f32_slowpath:
[--C-:B------:R-:W-:Y:S01]  /*09c0*/  SHF.R.U32.HI R13, RZ, 0x17, R3.reuse ;  /* 0x00000017ff0d7819 */ /* 0x100fe20000011603 */
[----:B------:R-:W-:Y:S01]  /*09d0*/  BSSY.RECONVERGENT B1, `(.L_x_12) ;  /* 0x0000064000017945 */ /* 0x000fe20003800200 */
[----:B------:R-:W-:Y:S01]  /*09e0*/  SHF.R.U32.HI R12, RZ, 0x17, R0 ;  /* 0x00000017ff0c7819 */ /* 0x000fe20000011600 */
[----:B------:R-:W-:Y:S01]  /*09f0*/  IMAD.MOV.U32 R15, RZ, RZ, R3 ;  /* 0x000000ffff0f7224 */ /* 0x000fe200078e0003 */
[----:B------:R-:W-:Y:S02]  /*0a00*/  LOP3.LUT R13, R13, 0xff, RZ, 0xc0, !PT ;  /* 0x000000ff0d0d7812 */ /* 0x000fe400078ec0ff */
[----:B------:R-:W-:Y:S02]  /*0a10*/  LOP3.LUT R16, R12, 0xff, RZ, 0xc0, !PT ;  /* 0x000000ff0c107812 */ /* 0x000fe400078ec0ff */
[----:B------:R-:W-:Y:S02]  /*0a20*/  IADD3 R17, PT, PT, R13, -0x1, RZ ;  /* 0xffffffff0d117810 */ /* 0x000fe40007ffe0ff */
[----:B------:R-:W-:Y:S01]  /*0a30*/  MOV R14, R0 ;  /* 0x00000000000e7202 */ /* 0x000fe20000000f00 */
[----:B------:R-:W-:Y:S01]  /*0a40*/  VIADD R18, R16, 0xffffffff ;  /* 0xffffffff10127836 */ /* 0x000fe20000000000 */
[----:B------:R-:W-:-:S04]  /*0a50*/  ISETP.GT.U32.AND P0, PT, R17, 0xfd, PT ;  /* 0x000000fd1100780c */ /* 0x000fc80003f04070 */
[----:B------:R-:W-:-:S13]  /*0a60*/  ISETP.GT.U32.OR P0, PT, R18, 0xfd, P0 ;  /* 0x000000fd1200780c */ /* 0x000fda0000704470 */
[----:B------:R-:W-:Y:S01]  /*0a70*/  @!P0 MOV R12, RZ ;  /* 0x000000ff000c8202 */ /* 0x000fe20000000f00 */
[----:B------:R-:W-:Y:S06]  /*0a80*/  @!P0 BRA `(.L_x_13) ;  /* 0x00000000005c8947 */ /* 0x000fec0003800000 */
[----:B------:R-:W-:Y:S02]  /*0a90*/  FSETP.GTU.FTZ.AND P1, PT, |R3|, +INF , PT ;  /* 0x7f8000000300780b */ /* 0x000fe40003f3c200 */
[----:B------:R-:W-:-:S04]  /*0aa0*/  FSETP.GTU.FTZ.AND P0, PT, |R0|, +INF , PT ;  /* 0x7f8000000000780b */ /* 0x000fc80003f1c200 */
[----:B------:R-:W-:-:S13]  /*0ab0*/  PLOP3.LUT P0, PT, P0, P1, PT, 0xf8, 0x8f ;  /* 0x00000000008f781c */ /* 0x000fda0000703f70 */
[----:B------:R-:W-:Y:S05]  /*0ac0*/  @P0 BRA `(.L_x_14) ;  /* 0x00000004004c0947 */ /* 0x000fea0003800000 */
[----:B------:R-:W-:-:S13]  /*0ad0*/  LOP3.LUT P0, RZ, R15, 0x7fffffff, R14, 0xc8, !PT ;  /* 0x7fffffff0fff7812 */ /* 0x000fda000780c80e */
[----:B------:R-:W-:Y:S05]  /*0ae0*/  @!P0 BRA `(.L_x_15) ;  /* 0x00000004003c8947 */ /* 0x000fea0003800000 */
[C---:B------:R-:W-:Y:S02]  /*0af0*/  FSETP.NEU.FTZ.AND P2, PT, |R0|.reuse, +INF , PT ;  /* 0x7f8000000000780b */ /* 0x040fe40003f5d200 */
[----:B------:R-:W-:Y:S02]  /*0b00*/  FSETP.NEU.FTZ.AND P1, PT, |R3|, +INF , PT ;  /* 0x7f8000000300780b */ /* 0x000fe40003f3d200 */
[----:B------:R-:W-:-:S11]  /*0b10*/  FSETP.NEU.FTZ.AND P0, PT, |R0|, +INF , PT ;  /* 0x7f8000000000780b */ /* 0x000fd60003f1d200 */
[----:B------:R-:W-:Y:S05]  /*0b20*/  @!P1 BRA !P2, `(.L_x_15) ;  /* 0x00000004002c9947 */ /* 0x000fea0005000000 */
[----:B------:R-:W-:-:S04]  /*0b30*/  LOP3.LUT P2, RZ, R14, 0x7fffffff, RZ, 0xc0, !PT ;  /* 0x7fffffff0eff7812 */ /* 0x000fc8000784c0ff */
[----:B------:R-:W-:-:S13]  /*0b40*/  PLOP3.LUT P1, PT, P1, P2, PT, 0x2f, 0xf2 ;  /* 0x0000000000f2781c */ /* 0x000fda0000f24577 */
[----:B------:R-:W-:Y:S05]  /*0b50*/  @P1 BRA `(.L_x_16) ;  /* 0x0000000400181947 */ /* 0x000fea0003800000 */
[----:B------:R-:W-:-:S04]  /*0b60*/  LOP3.LUT P1, RZ, R15, 0x7fffffff, RZ, 0xc0, !PT ;  /* 0x7fffffff0fff7812 */ /* 0x000fc8000782c0ff */
[----:B------:R-:W-:-:S13]  /*0b70*/  PLOP3.LUT P0, PT, P0, P1, PT, 0x2f, 0xf2 ;  /* 0x0000000000f2781c */ /* 0x000fda0000702577 */
[----:B------:R-:W-:Y:S05]  /*0b80*/  @P0 BRA `(.L_x_17) ;  /* 0x0000000400000947 */ /* 0x000fea0003800000 */
[----:B------:R-:W-:Y:S02]  /*0b90*/  ISETP.GE.AND P0, PT, R18, RZ, PT ;  /* 0x000000ff1200720c */ /* 0x000fe40003f06270 */
[----:B------:R-:W-:-:S11]  /*0ba0*/  ISETP.GE.AND P1, PT, R17, RZ, PT ;  /* 0x000000ff1100720c */ /* 0x000fd60003f26270 */
[----:B------:R-:W-:Y:S01]  /*0bb0*/  @P0 IMAD.MOV.U32 R12, RZ, RZ, RZ ;  /* 0x000000ffff0c0224 */ /* 0x000fe200078e00ff */
[----:B------:R-:W-:Y:S01]  /*0bc0*/  @!P0 MOV R12, 0xffffffc0 ;  /* 0xffffffc0000c8802 */ /* 0x000fe20000000f00 */
[----:B------:R-:W-:Y:S01]  /*0bd0*/  @!P0 FFMA R14, R0, 1.84467440737095516160e+19, RZ ;  /* 0x5f800000000e8823 */ /* 0x000fe200000000ff */
[----:B------:R-:W-:-:S03]  /*0be0*/  @!P1 FFMA R15, R3, 1.84467440737095516160e+19, RZ ;  /* 0x5f800000030f9823 */ /* 0x000fc600000000ff */
[----:B------:R-:W-:-:S07]  /*0bf0*/  @!P1 VIADD R12, R12, 0x40 ;  /* 0x000000400c0c9836 */ /* 0x000fce0000000000 */
.L_x_13:
[----:B------:R-:W-:Y:S01]  /*0c00*/  LEA R0, R13, 0xc0800000, 0x17 ;  /* 0xc08000000d007811 */ /* 0x000fe200078eb8ff */
[----:B------:R-:W-:Y:S01]  /*0c10*/  VIADD R16, R16, 0xffffff81 ;  /* 0xffffff8110107836 */ /* 0x000fe20000000000 */
[----:B------:R-:W-:Y:S02]  /*0c20*/  BSSY.RECONVERGENT B2, `(.L_x_18) ;  /* 0x0000035000027945 */ /* 0x000fe40003800200 */
[----:B------:R-:W-:Y:S01]  /*0c30*/  IADD3 R17, PT, PT, -R0, R15, RZ ;  /* 0x0000000f00117210 */ /* 0x000fe20007ffe1ff */
[----:B------:R-:W-:-:S03]  /*0c40*/  IMAD R0, R16, -0x800000, R14 ;  /* 0xff80000010007824 */ /* 0x000fc600078e020e */
[----:B------:R0:W1:Y:S01]  /*0c50*/  MUFU.RCP R15, R17 ;  /* 0x00000011000f7308 */ /* 0x0000620000001000 */
[----:B------:R-:W-:Y:S01]  /*0c60*/  FADD.FTZ R19, -R17, -RZ ;  /* 0x800000ff11137221 */ /* 0x000fe20000010100 */
[----:B0-----:R-:W-:-:S04]  /*0c70*/  IADD3 R17, PT, PT, R16, 0x7f, -R13 ;  /* 0x0000007f10117810 */ /* 0x001fc80007ffe80d */
[----:B------:R-:W-:Y:S01]  /*0c80*/  IADD3 R17, PT, PT, R17, R12, RZ ;  /* 0x0000000c11117210 */ /* 0x000fe20007ffe0ff */
[----:B-1----:R-:W-:-:S04]  /*0c90*/  FFMA R18, R15, R19, 1 ;  /* 0x3f8000000f127423 */ /* 0x002fc80000000013 */
[----:B------:R-:W-:-:S04]  /*0ca0*/  FFMA R15, R15, R18, R15 ;  /* 0x000000120f0f7223 */ /* 0x000fc8000000000f */
[----:B------:R-:W-:-:S04]  /*0cb0*/  FFMA R14, R0, R15, RZ ;  /* 0x0000000f000e7223 */ /* 0x000fc800000000ff */
[----:B------:R-:W-:-:S04]  /*0cc0*/  FFMA R18, R19, R14, R0 ;  /* 0x0000000e13127223 */ /* 0x000fc80000000000 */
[----:B------:R-:W-:-:S04]  /*0cd0*/  FFMA R18, R15, R18, R14 ;  /* 0x000000120f127223 */ /* 0x000fc8000000000e */
[----:B------:R-:W-:-:S04]  /*0ce0*/  FFMA R19, R19, R18, R0 ;  /* 0x0000001213137223 */ /* 0x000fc80000000000 */
[----:B------:R-:W-:-:S05]  /*0cf0*/  FFMA R0, R15, R19, R18 ;  /* 0x000000130f007223 */ /* 0x000fca0000000012 */
[----:B------:R-:W-:-:S04]  /*0d00*/  SHF.R.U32.HI R13, RZ, 0x17, R0 ;  /* 0x00000017ff0d7819 */ /* 0x000fc80000011600 */
[----:B------:R-:W-:-:S05]  /*0d10*/  LOP3.LUT R13, R13, 0xff, RZ, 0xc0, !PT ;  /* 0x000000ff0d0d7812 */ /* 0x000fca00078ec0ff */
[----:B------:R-:W-:-:S05]  /*0d20*/  IMAD.IADD R16, R13, 0x1, R17 ;  /* 0x000000010d107824 */ /* 0x000fca00078e0211 */
[----:B------:R-:W-:-:S04]  /*0d30*/  IADD3 R12, PT, PT, R16, -0x1, RZ ;  /* 0xffffffff100c7810 */ /* 0x000fc80007ffe0ff */
[----:B------:R-:W-:-:S13]  /*0d40*/  ISETP.GE.U32.AND P0, PT, R12, 0xfe, PT ;  /* 0x000000fe0c00780c */ /* 0x000fda0003f06070 */
[----:B------:R-:W-:Y:S05]  /*0d50*/  @!P0 BRA `(.L_x_19) ;  /* 0x0000000000808947 */ /* 0x000fea0003800000 */
[----:B------:R-:W-:-:S13]  /*0d60*/  ISETP.GT.AND P0, PT, R16, 0xfe, PT ;  /* 0x000000fe1000780c */ /* 0x000fda0003f04270 */
[----:B------:R-:W-:Y:S05]  /*0d70*/  @P0 BRA `(.L_x_20) ;  /* 0x00000000006c0947 */ /* 0x000fea0003800000 */
[----:B------:R-:W-:-:S13]  /*0d80*/  ISETP.GE.AND P0, PT, R16, 0x1, PT ;  /* 0x000000011000780c */ /* 0x000fda0003f06270 */
[----:B------:R-:W-:Y:S05]  /*0d90*/  @P0 BRA `(.L_x_21) ;  /* 0x0000000000740947 */ /* 0x000fea0003800000 */
[----:B------:R-:W-:Y:S02]  /*0da0*/  ISETP.GE.AND P0, PT, R16, -0x18, PT ;  /* 0xffffffe81000780c */ /* 0x000fe40003f06270 */
[----:B------:R-:W-:-:S11]  /*0db0*/  LOP3.LUT R0, R0, 0x80000000, RZ, 0xc0, !PT ;  /* 0x8000000000007812 */ /* 0x000fd600078ec0ff */
[----:B------:R-:W-:Y:S05]  /*0dc0*/  @!P0 BRA `(.L_x_21) ;  /* 0x0000000000688947 */ /* 0x000fea0003800000 */
[CCC-:B------:R-:W-:Y:S01]  /*0dd0*/  FFMA.RZ R12, R15.reuse, R19.reuse, R18.reuse ;  /* 0x000000130f0c7223 */ /* 0x1c0fe2000000c012 */
[C---:B------:R-:W-:Y:S01]  /*0de0*/  VIADD R14, R16.reuse, 0x20 ;  /* 0x00000020100e7836 */ /* 0x040fe20000000000 */
[C---:B------:R-:W-:Y:S02]  /*0df0*/  ISETP.NE.AND P2, PT, R16.reuse, RZ, PT ;  /* 0x000000ff1000720c */ /* 0x040fe40003f45270 */
[----:B------:R-:W-:Y:S02]  /*0e00*/  ISETP.NE.AND P1, PT, R16, RZ, PT ;  /* 0x000000ff1000720c */ /* 0x000fe40003f25270 */
[----:B------:R-:W-:Y:S01]  /*0e10*/  LOP3.LUT R13, R12, 0x7fffff, RZ, 0xc0, !PT ;  /* 0x007fffff0c0d7812 */ /* 0x000fe200078ec0ff */
[CCC-:B------:R-:W-:Y:S01]  /*0e20*/  FFMA.RP R12, R15.reuse, R19.reuse, R18.reuse ;  /* 0x000000130f0c7223 */ /* 0x1c0fe20000008012 */
[----:B------:R-:W-:Y:S01]  /*0e30*/  FFMA.RM R15, R15, R19, R18 ;  /* 0x000000130f0f7223 */ /* 0x000fe20000004012 */
[----:B------:R-:W-:Y:S02]  /*0e40*/  IADD3 R16, PT, PT, -R16, RZ, RZ ;  /* 0x000000ff10107210 */ /* 0x000fe40007ffe1ff */
[----:B------:R-:W-:-:S02]  /*0e50*/  LOP3.LUT R13, R13, 0x800000, RZ, 0xfc, !PT ;  /* 0x008000000d0d7812 */ /* 0x000fc400078efcff */
[----:B------:R-:W-:Y:S02]  /*0e60*/  FSETP.NEU.FTZ.AND P0, PT, R12, R15, PT ;  /* 0x0000000f0c00720b */ /* 0x000fe40003f1d000 */
[----:B------:R-:W-:Y:S02]  /*0e70*/  SHF.L.U32 R14, R13, R14, RZ ;  /* 0x0000000e0d0e7219 */ /* 0x000fe400000006ff */
[----:B------:R-:W-:Y:S02]  /*0e80*/  SEL R12, R16, RZ, P2 ;  /* 0x000000ff100c7207 */ /* 0x000fe40001000000 */
[----:B------:R-:W-:Y:S02]  /*0e90*/  ISETP.NE.AND P1, PT, R14, RZ, P1 ;  /* 0x000000ff0e00720c */ /* 0x000fe40000f25270 */
[----:B------:R-:W-:Y:S02]  /*0ea0*/  SHF.R.U32.HI R12, RZ, R12, R13 ;  /* 0x0000000cff0c7219 */ /* 0x000fe4000001160d */
[----:B------:R-:W-:-:S02]  /*0eb0*/  PLOP3.LUT P0, PT, P0, P1, PT, 0xf8, 0x8f ;  /* 0x00000000008f781c */ /* 0x000fc40000703f70 */
[----:B------:R-:W-:Y:S02]  /*0ec0*/  SHF.R.U32.HI R14, RZ, 0x1, R12 ;  /* 0x00000001ff0e7819 */ /* 0x000fe4000001160c */
[----:B------:R-:W-:-:S04]  /*0ed0*/  SEL R13, RZ, 0x1, !P0 ;  /* 0x00000001ff0d7807 */ /* 0x000fc80004000000 */
[----:B------:R-:W-:-:S04]  /*0ee0*/  LOP3.LUT R13, R13, 0x1, R14, 0xf8, !PT ;  /* 0x000000010d0d7812 */ /* 0x000fc800078ef80e */
[----:B------:R-:W-:-:S05]  /*0ef0*/  LOP3.LUT R13, R13, R12, RZ, 0xc0, !PT ;  /* 0x0000000c0d0d7212 */ /* 0x000fca00078ec0ff */
[----:B------:R-:W-:-:S05]  /*0f00*/  IMAD.IADD R13, R14, 0x1, R13 ;  /* 0x000000010e0d7824 */ /* 0x000fca00078e020d */
[----:B------:R-:W-:Y:S01]  /*0f10*/  LOP3.LUT R0, R13, R0, RZ, 0xfc, !PT ;  /* 0x000000000d007212 */ /* 0x000fe200078efcff */
[----:B------:R-:W-:Y:S06]  /*0f20*/  BRA `(.L_x_21) ;  /* 0x0000000000107947 */ /* 0x000fec0003800000 */
.L_x_20:
[----:B------:R-:W-:-:S04]  /*0f30*/  LOP3.LUT R0, R0, 0x80000000, RZ, 0xc0, !PT ;  /* 0x8000000000007812 */ /* 0x000fc800078ec0ff */
[----:B------:R-:W-:Y:S01]  /*0f40*/  LOP3.LUT R0, R0, 0x7f800000, RZ, 0xfc, !PT ;  /* 0x7f80000000007812 */ /* 0x000fe200078efcff */
[----:B------:R-:W-:Y:S06]  /*0f50*/  BRA `(.L_x_21) ;  /* 0x0000000000047947 */ /* 0x000fec0003800000 */
.L_x_19:
[----:B------:R-:W-:-:S07]  /*0f60*/  LEA R0, R17, R0, 0x17 ;  /* 0x0000000011007211 */ /* 0x000fce00078eb8ff */
.L_x_21:
[----:B------:R-:W-:Y:S05]  /*0f70*/  BSYNC.RECONVERGENT B2 ;  /* 0x0000000000027941 */ /* 0x000fea0003800200 */
.L_x_18:
[----:B------:R-:W-:Y:S05]  /*0f80*/  BRA `(.L_x_22) ;  /* 0x0000000000207947 */ /* 0x000fea0003800000 */
.L_x_17:
[----:B------:R-:W-:-:S04]  /*0f90*/  LOP3.LUT R0, R15, 0x80000000, R14, 0x48, !PT ;  /* 0x800000000f007812 */ /* 0x000fc800078e480e */
[----:B------:R-:W-:Y:S01]  /*0fa0*/  LOP3.LUT R0, R0, 0x7f800000, RZ, 0xfc, !PT ;  /* 0x7f80000000007812 */ /* 0x000fe200078efcff */
[----:B------:R-:W-:Y:S06]  /*0fb0*/  BRA `(.L_x_22) ;  /* 0x0000000000147947 */ /* 0x000fec0003800000 */
.L_x_16:
[----:B------:R-:W-:Y:S01]  /*0fc0*/  LOP3.LUT R0, R15, 0x80000000, R14, 0x48, !PT ;  /* 0x800000000f007812 */ /* 0x000fe200078e480e */
[----:B------:R-:W-:Y:S06]  /*0fd0*/  BRA `(.L_x_22) ;  /* 0x00000000000c7947 */ /* 0x000fec0003800000 */
.L_x_15:
[----:B------:R-:W0:Y:S01]  /*0fe0*/  MUFU.RSQ R0, -QNAN ;  /* 0xffc0000000007908 */ /* 0x000e220000001400 */
[----:B------:R-:W-:Y:S05]  /*0ff0*/  BRA `(.L_x_22) ;  /* 0x0000000000047947 */ /* 0x000fea0003800000 */
.L_x_14:
[----:B------:R-:W-:-:S07]  /*1000*/  FADD.FTZ R0, R0, R3 ;  /* 0x0000000300007221 */ /* 0x000fce0000010000 */
.L_x_22:
[----:B------:R-:W-:Y:S05]  /*1010*/  BSYNC.RECONVERGENT B1 ;  /* 0x0000000000017941 */ /* 0x000fea0003800200 */
.L_x_12:
[----:B------:R-:W-:Y:S02]  /*1020*/  HFMA2 R13, -RZ, RZ, 0, 0 ;  /* 0x00000000ff0d7431 */ /* 0x000fe400000001ff */
[----:B------:R-:W-:-:S04]  /*1030*/  IMAD.MOV.U32 R12, RZ, RZ, R10 ;  /* 0x000000ffff0c7224 */ /* 0x000fc800078e000a */
[----:B0-----:R-:W-:Y:S05]  /*1040*/  RET.REL.NODEC R12 `(_Z14softmax_kernelPfS_ii) ;  /* 0xffffffec0cec7950 */ /* 0x001fea0003c3ffff */
.L_x_23:
[----:B------:R-:W-:-:S00]  /*1050*/  BRA `(.L_x_23) ;  /* 0xfffffffc00fc7947 */ /* 0x000fc0000383ffff */
[----:B------:R-:W-:-:S00]  /*1060*/  NOP ;  /* 0x0000000000007918 */ /* 0x000fc00000000000 */
        /* <DEDUP_REMOVED lines=9> */
.L_x_24:


//--------------------- .nv.shared._Z14softmax_kernelPfS_ii --------------------------
	.section	.nv.shared._Z14softmax_kernelPfS_ii,"aw",@nobits
	.sectionflags	@""
	.align	4
.nv.shared._Z14softmax_kernelPfS_ii:
	.zero		5120


//--------------------- .nv.shared.reserved.0     --------------------------
	.section	.nv.shared.reserved.0,"aw",@nobits
	.weak		__nv_reservedSMEM_offset_0_alias
	.size		__nv_reservedSMEM_offset_0_alias, 0, 64
	.other		__nv_reservedSMEM_offset_0_alias,@"STO_CUDA_RESERVED_SHARED STV_DEFAULT"
__nv_reservedSMEM_offset_0_alias:
	.zero		0
	.zero		64


//--------------------- .nv.constant0._Z14softmax_kernelPfS_ii --------------------------
	.section	.nv.constant0._Z14softmax_kernelPfS_ii,"a",@progbits
	.sectionflags	@""
	.align	4
.nv.constant0._Z14softmax_kernelPfS_ii:
	.zero		920


//--------------------- SYMBOLS --------------------------

	.type		.nv.reservedSmem.offset0,@object
	.size		.nv.reservedSmem.offset0,0x4
	.type		.nv.reservedSmem.cap,@object
	.size		.nv.reservedSmem.cap,0x4
